//
// Generated by NVIDIA NVVM Compiler
//
// Compiler Build ID: CL-36424714
// Cuda compilation tools, release 13.0, V13.0.88
// Based on NVVM 20.0.0
//

.version 9.0
.target sm_100
.address_size 64

	// .globl	_Z21memoryBandwidthKernelPfPKfm

.visible .entry _Z21memoryBandwidthKernelPfPKfm(
	.param .u64 .ptr .align 1 _Z21memoryBandwidthKernelPfPKfm_param_0,
	.param .u64 .ptr .align 1 _Z21memoryBandwidthKernelPfPKfm_param_1,
	.param .u64 _Z21memoryBandwidthKernelPfPKfm_param_2
)
{
	.reg .pred 	%p<2>;
	.reg .b32 	%r<5>;
	.reg .b32 	%f<2>;
	.reg .b64 	%rd<10>;

	ld.param.u64 	%rd2, [_Z21memoryBandwidthKernelPfPKfm_param_0];
	ld.param.u64 	%rd3, [_Z21memoryBandwidthKernelPfPKfm_param_1];
	ld.param.u64 	%rd4, [_Z21memoryBandwidthKernelPfPKfm_param_2];
	mov.u32 	%r1, %ctaid.x;
	mov.u32 	%r2, %ntid.x;
	mov.u32 	%r3, %tid.x;
	mad.lo.s32 	%r4, %r1, %r2, %r3;
	cvt.u64.u32 	%rd1, %r4;
	setp.le.u64 	%p1, %rd4, %rd1;
	@%p1 bra 	$L__BB0_2;
	cvta.to.global.u64 	%rd5, %rd3;
	cvta.to.global.u64 	%rd6, %rd2;
	shl.b64 	%rd7, %rd1, 2;
	add.s64 	%rd8, %rd5, %rd7;
	ld.global.f32 	%f1, [%rd8];
	add.s64 	%rd9, %rd6, %rd7;
	st.global.f32 	[%rd9], %f1;
$L__BB0_2:
	ret;

}


// ===== COMPILED SASS (sm_100) =====

	.target	sm_100

	.elftype	@"ET_EXEC"


//--------------------- .note.nv.tkinfo           --------------------------
	.section	.note.nv.tkinfo,"",@"SHT_NOTE"
	.sectionflags	@"SHF_NOTE_NV_TKINFO"
	.tkinfo
        /*0018*/ 	.word	0x00000002
        /*0030*/ 	.string	""
        /*0030*/ 	.string	"ptxas"
        /*0030*/ 	.string	"Cuda compilation tools, release 13.0, V13.0.88"
        /*0030*/ 	.string	"Build cuda_13.0.r13.0/compiler.36424714_0"
        /*0030*/ 	.string	"-arch sm_100 -m 64 "



//--------------------- .note.nv.cuinfo           --------------------------
	.section	.note.nv.cuinfo,"",@"SHT_NOTE"
	.sectionflags	@"SHF_NOTE_NV_CUINFO"
        /*0018*/ 	.short	0x0002
        /*001a*/ 	.short	0x0064
        /*001c*/ 	.short	0x0082
	.zero		2


//--------------------- .nv.info                  --------------------------
	.section	.nv.info,"",@"SHT_CUDA_INFO"
	.align	4


	//----- nvinfo : EIATTR_REGCOUNT
	.align		4
        /*0000*/ 	.byte	0x04, 0x2f
        /*0002*/ 	.short	(.L_1 - .L_0)
	.align		4
.L_0:
        /*0004*/ 	.word	index@(_Z21memoryBandwidthKernelPfPKfm)
        /*0008*/ 	.word	0x00000008


	//----- nvinfo : EIATTR_FRAME_SIZE
	.align		4
.L_1:
        /*000c*/ 	.byte	0x04, 0x11
        /*000e*/ 	.short	(.L_3 - .L_2)
	.align		4
.L_2:
        /*0010*/ 	.word	index@(_Z21memoryBandwidthKernelPfPKfm)
        /*0014*/ 	.word	0x00000000


	//----- nvinfo : EIATTR_MIN_STACK_SIZE
	.align		4
.L_3:
        /*0018*/ 	.byte	0x04, 0x12
        /*001a*/ 	.short	(.L_5 - .L_4)
	.align		4
.L_4:
        /*001c*/ 	.word	index@(_Z21memoryBandwidthKernelPfPKfm)
        /*0020*/ 	.word	0x00000000
.L_5:


//--------------------- .nv.compat                --------------------------
	.section	.nv.compat,"",@"SHT_CUDA_COMPAT_INFO"
	.align	4
        /*0000*/ 	.byte	0x02, 0x09, 0x00, 0x00, 0x02, 0x02, 0x01, 0x00, 0x02, 0x05, 0x05, 0x00, 0x03, 0x07, 0x01, 0x01
        /*0010*/ 	.byte	0x02, 0x03, 0x00, 0x00, 0x02, 0x06, 0x01, 0x00, 0x04, 0x0b, 0x08, 0x00, 0x09, 0x00, 0x00, 0x00
        /*0020*/ 	.byte	0x00, 0x00, 0x00, 0x00


//--------------------- .nv.info._Z21memoryBandwidthKernelPfPKfm --------------------------
	.section	.nv.info._Z21memoryBandwidthKernelPfPKfm,"",@"SHT_CUDA_INFO"
	.sectionflags	@""
	.align	4


	//----- nvinfo : EIATTR_CUDA_API_VERSION
	.align		4
        /*0000*/ 	.byte	0x04, 0x37
        /*0002*/ 	.short	(.L_7 - .L_6)
.L_6:
        /*0004*/ 	.word	0x00000082


	//----- nvinfo : EIATTR_KPARAM_INFO
	.align		4
.L_7:
        /*0008*/ 	.byte	0x04, 0x17
        /*000a*/ 	.short	(.L_9 - .L_8)
.L_8:
        /*000c*/ 	.word	0x00000000
        /*0010*/ 	.short	0x0002
        /*0012*/ 	.short	0x0010
        /*0014*/ 	.byte	0x00, 0xf0, 0x21, 0x00


	//----- nvinfo : EIATTR_KPARAM_INFO
	.align		4
.L_9:
        /*0018*/ 	.byte	0x04, 0x17
        /*001a*/ 	.short	(.L_11 - .L_10)
.L_10:
        /*001c*/ 	.word	0x00000000
        /*0020*/ 	.short	0x0001
        /*0022*/ 	.short	0x0008
        /*0024*/ 	.byte	0x00, 0xf5, 0x21, 0x00


	//----- nvinfo : EIATTR_KPARAM_INFO
	.align		4
.L_11:
        /*0028*/ 	.byte	0x04, 0x17
        /*002a*/ 	.short	(.L_13 - .L_12)
.L_12:
        /*002c*/ 	.word	0x00000000
        /*0030*/ 	.short	0x0000
        /*0032*/ 	.short	0x0000
        /*0034*/ 	.byte	0x00, 0xf5, 0x21, 0x00


	//----- nvinfo : EIATTR_SPARSE_MMA_MASK
	.align		4
.L_13:
        /*0038*/ 	.byte	0x03, 0x50
        /*003a*/ 	.short	0x0000


	//----- nvinfo : EIATTR_MAXREG_COUNT
	.align		4
        /*003c*/ 	.byte	0x03, 0x1b
        /*003e*/ 	.short	0x00ff


	//----- nvinfo : EIATTR_MERCURY_ISA_VERSION
	.align		4
        /*0040*/ 	.byte	0x03, 0x5f
        /*0042*/ 	.short	0x0101


	//----- nvinfo : EIATTR_VRC_CTA_INIT_COUNT
	.align		4
        /*0044*/ 	.byte	0x02, 0x4a
	.zero		1
	.zero		1


	//----- nvinfo : EIATTR_EXIT_INSTR_OFFSETS
	.align		4
        /*0048*/ 	.byte	0x04, 0x1c
        /*004a*/ 	.short	(.L_15 - .L_14)


	//   ....[0]....
.L_14:
        /*004c*/ 	.word	0x00000080


	//   ....[1]....
        /*0050*/ 	.word	0x00000130


	//----- nvinfo : EIATTR_CBANK_PARAM_SIZE
	.align		4
.L_15:
        /*0054*/ 	.byte	0x03, 0x19
        /*0056*/ 	.short	0x0018


	//----- nvinfo : EIATTR_PARAM_CBANK
	.align		4
        /*0058*/ 	.byte	0x04, 0x0a
        /*005a*/ 	.short	(.L_17 - .L_16)
	.align		4
.L_16:
        /*005c*/ 	.word	index@(.nv.constant0._Z21memoryBandwidthKernelPfPKfm)
        /*0060*/ 	.short	0x0380
        /*0062*/ 	.short	0x0018


	//----- nvinfo : EIATTR_SW_WAR
	.align		4
.L_17:
        /*0064*/ 	.byte	0x04, 0x36
        /*0066*/ 	.short	(.L_19 - .L_18)
.L_18:
        /*0068*/ 	.word	0x00000008
.L_19:


//--------------------- .nv.callgraph             --------------------------
	.section	.nv.callgraph,"",@"SHT_CUDA_CALLGRAPH"
	.align	4
	.sectionentsize	8
	.align		4
        /*0000*/ 	.word	0x00000000
	.align		4
        /*0004*/ 	.word	0xffffffff
	.align		4
        /*0008*/ 	.word	0x00000000
	.align		4
        /*000c*/ 	.word	0xfffffffe
	.align		4
        /*0010*/ 	.word	0x00000000
	.align		4
        /*0014*/ 	.word	0xfffffffd
	.align		4
        /*0018*/ 	.word	0x00000000
	.align		4
        /*001c*/ 	.word	0xfffffffc


//--------------------- .text._Z21memoryBandwidthKernelPfPKfm --------------------------
	.section	.text._Z21memoryBandwidthKernelPfPKfm,"ax",@progbits
	.align	128
        .global         _Z21memoryBandwidthKernelPfPKfm
        .type           _Z21memoryBandwidthKernelPfPKfm,@function
        .size           _Z21memoryBandwidthKernelPfPKfm,(.L_x_1 - _Z21memoryBandwidthKernelPfPKfm)
        .other          _Z21memoryBandwidthKernelPfPKfm,@"STO_CUDA_ENTRY STV_DEFAULT"
_Z21memoryBandwidthKernelPfPKfm:
.text._Z21memoryBandwidthKernelPfPKfm:
[----:B------:R-:W-:Y:S01]  /*0000*/  LDC R1, c[0x0][0x37c] ;  /* 0x0000df00ff017b82 */ /* 0x000fe20000000800 */
[----:B------:R-:W0:Y:S07]  /*0010*/  S2R R3, SR_TID.X ;  /* 0x0000000000037919 */ /* 0x000e2e0000002100 */
[----:B------:R-:W0:Y:S01]  /*0020*/  S2UR UR4, SR_CTAID.X ;  /* 0x00000000000479c3 */ /* 0x000e220000002500 */
[----:B------:R-:W1:Y:S07]  /*0030*/  LDCU.64 UR6, c[0x0][0x390] ;  /* 0x00007200ff0677ac */ /* 0x000e6e0008000a00 */
[----:B------:R-:W0:Y:S02]  /*0040*/  LDC R0, c[0x0][0x360] ;  /* 0x0000d800ff007b82 */ /* 0x000e240000000800 */
[----:B0-----:R-:W-:-:S05]  /*0050*/  IMAD R0, R0, UR4, R3 ;  /* 0x0000000400007c24 */ /* 0x001fca000f8e0203 */
[----:B-1----:R-:W-:-:S04]  /*0060*/  ISETP.GE.U32.AND P0, PT, R0, UR6, PT ;  /* 0x0000000600007c0c */ /* 0x002fc8000bf06070 */
[----:B------:R-:W-:-:S13]  /*0070*/  ISETP.GE.U32.AND.EX P0, PT, RZ, UR7, PT, P0 ;  /* 0x00000007ff007c0c */ /* 0x000fda000bf06100 */
[----:B------:R-:W-:Y:S05]  /*0080*/  @P0 EXIT ;  /* 0x000000000000094d */ /* 0x000fea0003800000 */
[----:B------:R-:W0:Y:S01]  /*0090*/  LDCU.128 UR8, c[0x0][0x380] ;  /* 0x00007000ff0877ac */ /* 0x000e220008000c00 */
[----:B------:R-:W-:Y:S01]  /*00a0*/  IMAD.SHL.U32 R4, R0, 0x4, RZ ;  /* 0x0000000400047824 */ /* 0x000fe200078e00ff */
[----:B------:R-:W-:Y:S01]  /*00b0*/  SHF.R.U32.HI R0, RZ, 0x1e, R0 ;  /* 0x0000001eff007819 */ /* 0x000fe20000011600 */
[----:B------:R-:W1:Y:S03]  /*00c0*/  LDCU.64 UR4, c[0x0][0x358] ;  /* 0x00006b00ff0477ac */ /* 0x000e660008000a00 */
[----:B0-----:R-:W-:-:S04]  /*00d0*/  IADD3 R2, P0, PT, R4, UR10, RZ ;  /* 0x0000000a04027c10 */ /* 0x001fc8000ff1e0ff */
[----:B------:R-:W-:-:S06]  /*00e0*/  IADD3.X R3, PT, PT, R0, UR11, RZ, P0, !PT ;  /* 0x0000000b00037c10 */ /* 0x000fcc00087fe4ff */
[----:B-1----:R-:W2:Y:S01]  /*00f0*/  LDG.E R3, desc[UR4][R2.64] ;  /* 0x0000000402037981 */ /* 0x002ea2000c1e1900 */
[----:B------:R-:W-:-:S04]  /*0100*/  IADD3 R4, P0, PT, R4, UR8, RZ ;  /* 0x0000000804047c10 */ /* 0x000fc8000ff1e0ff */
[----:B------:R-:W-:-:S05]  /*0110*/  IADD3.X R5, PT, PT, R0, UR9, RZ, P0, !PT ;  /* 0x0000000900057c10 */ /* 0x000fca00087fe4ff */
[----:B--2---:R-:W-:Y:S01]  /*0120*/  STG.E desc[UR4][R4.64], R3 ;  /* 0x0000000304007986 */ /* 0x004fe2000c101904 */
[----:B------:R-:W-:Y:S05]  /*0130*/  EXIT ;  /* 0x000000000000794d */ /* 0x000fea0003800000 */
.L_x_0:
[----:B------:R-:W-:-:S00]  /*0140*/  BRA `(.L_x_0) ;  /* 0xfffffffc00fc7947 */ /* 0x000fc0000383ffff */
[----:B------:R-:W-:-:S00]  /*0150*/  NOP ;  /* 0x0000000000007918 */ /* 0x000fc00000000000 */
        /* <DEDUP_REMOVED lines=10> */
.L_x_1:


//--------------------- .nv.shared.reserved.0     --------------------------
	.section	.nv.shared.reserved.0,"aw",@nobits
	.weak		__nv_reservedSMEM_offset_0_alias
	.size		__nv_reservedSMEM_offset_0_alias, 0, 64
	.other		__nv_reservedSMEM_offset_0_alias,@"STO_CUDA_RESERVED_SHARED STV_DEFAULT"
__nv_reservedSMEM_offset_0_alias:
	.zero		0
	.zero		64


//--------------------- .nv.constant0._Z21memoryBandwidthKernelPfPKfm --------------------------
	.section	.nv.constant0._Z21memoryBandwidthKernelPfPKfm,"a",@progbits
	.sectionflags	@""
	.align	4
.nv.constant0._Z21memoryBandwidthKernelPfPKfm:
	.zero		920


//--------------------- SYMBOLS --------------------------

	.type		.nv.reservedSmem.offset0,@object
	.size		.nv.reservedSmem.offset0,0x4
